//
// Generated by NVIDIA NVVM Compiler
//
// Compiler Build ID: CL-36424714
// Cuda compilation tools, release 13.0, V13.0.88
// Based on NVVM 20.0.0
//

.version 9.0
.target sm_100
.address_size 64

	// .globl	_Z18calculation_kernelPfi
.func  (.param .b64 func_retval0) __internal_accurate_pow
(
	.param .b64 __internal_accurate_pow_param_0
)
;

.visible .entry _Z18calculation_kernelPfi(
	.param .u64 .ptr .align 1 _Z18calculation_kernelPfi_param_0,
	.param .u32 _Z18calculation_kernelPfi_param_1
)
{
	.reg .pred 	%p<6>;
	.reg .b32 	%r<16>;
	.reg .b32 	%f<3>;
	.reg .b64 	%rd<8>;
	.reg .b64 	%fd<9>;

	ld.param.u64 	%rd2, [_Z18calculation_kernelPfi_param_0];
	ld.param.u32 	%r7, [_Z18calculation_kernelPfi_param_1];
	mov.u32 	%r8, %tid.x;
	mov.u32 	%r9, %ctaid.x;
	mov.u32 	%r1, %ntid.x;
	mad.lo.s32 	%r15, %r9, %r1, %r8;
	setp.ge.s32 	%p1, %r15, %r7;
	@%p1 bra 	$L__BB0_3;
	mov.f64 	%fd1, 0d400921F9F01B866E;
	{
	.reg .b32 %temp; 
	mov.b64 	{%temp, %r3}, %fd1;
	}
	mov.u32 	%r10, %nctaid.x;
	mul.lo.s32 	%r4, %r1, %r10;
	cvta.to.global.u64 	%rd1, %rd2;
$L__BB0_2:
	setp.lt.s32 	%p2, %r3, 0;
	cvt.rn.f64.s32 	%fd2, %r15;
	{
	.reg .b32 %temp; 
	mov.b64 	{%temp, %r11}, %fd2;
	}
	shr.u32 	%r12, %r11, 20;
	and.b32  	%r13, %r12, 2047;
	add.s32 	%r14, %r13, -1012;
	mov.b64 	%rd3, %fd2;
	shl.b64 	%rd4, %rd3, %r14;
	setp.eq.s64 	%p3, %rd4, -9223372036854775808;
	{ // callseq 0, 0
	.param .b64 param0;
	st.param.f64 	[param0], %fd2;
	.param .b64 retval0;
	call.uni (retval0), 
	__internal_accurate_pow, 
	(
	param0
	);
	ld.param.f64 	%fd3, [retval0];
	} // callseq 0
	neg.f64 	%fd5, %fd3;
	selp.f64 	%fd6, %fd5, %fd3, %p3;
	selp.f64 	%fd7, %fd6, %fd3, %p2;
	setp.eq.s32 	%p4, %r15, 0;
	sqrt.rn.f64 	%fd8, %fd7;
	cvt.rn.f32.f64 	%f1, %fd8;
	selp.f32 	%f2, 0f3F800000, %f1, %p4;
	mul.wide.s32 	%rd6, %r15, 4;
	add.s64 	%rd7, %rd1, %rd6;
	st.global.f32 	[%rd7], %f2;
	add.s32 	%r15, %r15, %r4;
	setp.lt.s32 	%p5, %r15, %r7;
	@%p5 bra 	$L__BB0_2;
$L__BB0_3:
	ret;

}
.func  (.param .b64 func_retval0) __internal_accurate_pow(
	.param .b64 __internal_accurate_pow_param_0
)
{
	.reg .pred 	%p<8>;
	.reg .b32 	%r<46>;
	.reg .b32 	%f<3>;
	.reg .b64 	%fd<109>;

	ld.param.f64 	%fd10, [__internal_accurate_pow_param_0];
	mov.f64 	%fd11, 0d400921F9F01B866E;
	{
	.reg .b32 %temp; 
	mov.b64 	{%temp, %r8}, %fd11;
	}
	{
	.reg .b32 %temp; 
	mov.b64 	{%r9, %temp}, %fd11;
	}
	shr.u32 	%r10, %r8, 20;
	setp.lt.u32 	%p1, %r8, 1048576;
	mov.f64 	%fd12, 0d436921F9F01B866E;
	{
	.reg .b32 %temp; 
	mov.b64 	{%temp, %r11}, %fd12;
	}
	{
	.reg .b32 %temp; 
	mov.b64 	{%r12, %temp}, %fd12;
	}
	shr.u32 	%r13, %r11, 20;
	add.s32 	%r14, %r13, -54;
	selp.b32 	%r15, %r12, %r9, %p1;
	selp.b32 	%r16, %r11, %r8, %p1;
	selp.b32 	%r1, %r14, %r10, %p1;
	add.s32 	%r45, %r1, -1023;
	and.b32  	%r17, %r16, -2146435073;
	or.b32  	%r18, %r17, 1072693248;
	mov.b64 	%fd107, {%r15, %r18};
	setp.lt.u32 	%p2, %r18, 1073127583;
	@%p2 bra 	$L__BB1_2;
	{
	.reg .b32 %temp; 
	mov.b64 	{%r19, %temp}, %fd107;
	}
	{
	.reg .b32 %temp; 
	mov.b64 	{%temp, %r20}, %fd107;
	}
	add.s32 	%r21, %r20, -1048576;
	mov.b64 	%fd107, {%r19, %r21};
	add.s32 	%r45, %r1, -1022;
$L__BB1_2:
	add.f64 	%fd13, %fd107, 0dBFF0000000000000;
	add.f64 	%fd14, %fd107, 0d3FF0000000000000;
	rcp.approx.ftz.f64 	%fd15, %fd14;
	neg.f64 	%fd16, %fd14;
	fma.rn.f64 	%fd17, %fd16, %fd15, 0d3FF0000000000000;
	fma.rn.f64 	%fd18, %fd17, %fd17, %fd17;
	fma.rn.f64 	%fd19, %fd18, %fd15, %fd15;
	mul.f64 	%fd20, %fd13, %fd19;
	fma.rn.f64 	%fd21, %fd13, %fd19, %fd20;
	mul.f64 	%fd22, %fd21, %fd21;
	fma.rn.f64 	%fd23, %fd22, 0d3EB0F5FF7D2CAFE2, 0d3ED0F5D241AD3B5A;
	fma.rn.f64 	%fd24, %fd23, %fd22, 0d3EF3B20A75488A3F;
	fma.rn.f64 	%fd25, %fd24, %fd22, 0d3F1745CDE4FAECD5;
	fma.rn.f64 	%fd26, %fd25, %fd22, 0d3F3C71C7258A578B;
	fma.rn.f64 	%fd27, %fd26, %fd22, 0d3F6249249242B910;
	fma.rn.f64 	%fd28, %fd27, %fd22, 0d3F89999999999DFB;
	sub.f64 	%fd29, %fd13, %fd21;
	add.f64 	%fd30, %fd29, %fd29;
	neg.f64 	%fd31, %fd21;
	fma.rn.f64 	%fd32, %fd31, %fd13, %fd30;
	mul.f64 	%fd33, %fd19, %fd32;
	fma.rn.f64 	%fd34, %fd22, %fd28, 0d3FB5555555555555;
	mov.f64 	%fd35, 0d3FB5555555555555;
	sub.f64 	%fd36, %fd35, %fd34;
	fma.rn.f64 	%fd37, %fd22, %fd28, %fd36;
	add.f64 	%fd38, %fd37, 0dBC46A4CB00B9E7B0;
	add.f64 	%fd39, %fd34, %fd38;
	sub.f64 	%fd40, %fd34, %fd39;
	add.f64 	%fd41, %fd38, %fd40;
	mul.rn.f64 	%fd42, %fd21, %fd21;
	neg.f64 	%fd43, %fd42;
	fma.rn.f64 	%fd44, %fd21, %fd21, %fd43;
	{
	.reg .b32 %temp; 
	mov.b64 	{%r22, %temp}, %fd33;
	}
	{
	.reg .b32 %temp; 
	mov.b64 	{%temp, %r23}, %fd33;
	}
	add.s32 	%r24, %r23, 1048576;
	mov.b64 	%fd45, {%r22, %r24};
	fma.rn.f64 	%fd46, %fd21, %fd45, %fd44;
	mul.rn.f64 	%fd47, %fd42, %fd21;
	neg.f64 	%fd48, %fd47;
	fma.rn.f64 	%fd49, %fd42, %fd21, %fd48;
	fma.rn.f64 	%fd50, %fd42, %fd33, %fd49;
	fma.rn.f64 	%fd51, %fd46, %fd21, %fd50;
	mul.rn.f64 	%fd52, %fd39, %fd47;
	neg.f64 	%fd53, %fd52;
	fma.rn.f64 	%fd54, %fd39, %fd47, %fd53;
	fma.rn.f64 	%fd55, %fd39, %fd51, %fd54;
	fma.rn.f64 	%fd56, %fd41, %fd47, %fd55;
	add.f64 	%fd57, %fd52, %fd56;
	sub.f64 	%fd58, %fd52, %fd57;
	add.f64 	%fd59, %fd56, %fd58;
	add.f64 	%fd60, %fd21, %fd57;
	sub.f64 	%fd61, %fd21, %fd60;
	add.f64 	%fd62, %fd57, %fd61;
	add.f64 	%fd63, %fd59, %fd62;
	add.f64 	%fd64, %fd33, %fd63;
	add.f64 	%fd65, %fd60, %fd64;
	sub.f64 	%fd66, %fd60, %fd65;
	add.f64 	%fd67, %fd64, %fd66;
	xor.b32  	%r25, %r45, -2147483648;
	mov.b32 	%r26, 1127219200;
	mov.b64 	%fd68, {%r25, %r26};
	mov.b32 	%r27, -2147483648;
	mov.b64 	%fd69, {%r27, %r26};
	sub.f64 	%fd70, %fd68, %fd69;
	fma.rn.f64 	%fd71, %fd70, 0d3FE62E42FEFA39EF, %fd65;
	fma.rn.f64 	%fd72, %fd70, 0dBFE62E42FEFA39EF, %fd71;
	sub.f64 	%fd73, %fd72, %fd65;
	sub.f64 	%fd74, %fd67, %fd73;
	fma.rn.f64 	%fd75, %fd70, 0d3C7ABC9E3B39803F, %fd74;
	add.f64 	%fd76, %fd71, %fd75;
	sub.f64 	%fd77, %fd71, %fd76;
	add.f64 	%fd78, %fd75, %fd77;
	{
	.reg .b32 %temp; 
	mov.b64 	{%temp, %r28}, %fd10;
	}
	{
	.reg .b32 %temp; 
	mov.b64 	{%r29, %temp}, %fd10;
	}
	shl.b32 	%r30, %r28, 1;
	setp.gt.u32 	%p3, %r30, -33554433;
	and.b32  	%r31, %r28, -15728641;
	selp.b32 	%r32, %r31, %r28, %p3;
	mov.b64 	%fd79, {%r29, %r32};
	mul.rn.f64 	%fd80, %fd76, %fd79;
	neg.f64 	%fd81, %fd80;
	fma.rn.f64 	%fd82, %fd76, %fd79, %fd81;
	fma.rn.f64 	%fd83, %fd78, %fd79, %fd82;
	add.f64 	%fd4, %fd80, %fd83;
	sub.f64 	%fd84, %fd80, %fd4;
	add.f64 	%fd5, %fd83, %fd84;
	fma.rn.f64 	%fd85, %fd4, 0d3FF71547652B82FE, 0d4338000000000000;
	{
	.reg .b32 %temp; 
	mov.b64 	{%r5, %temp}, %fd85;
	}
	mov.f64 	%fd86, 0dC338000000000000;
	add.rn.f64 	%fd87, %fd85, %fd86;
	fma.rn.f64 	%fd88, %fd87, 0dBFE62E42FEFA39EF, %fd4;
	fma.rn.f64 	%fd89, %fd87, 0dBC7ABC9E3B39803F, %fd88;
	fma.rn.f64 	%fd90, %fd89, 0d3E5ADE1569CE2BDF, 0d3E928AF3FCA213EA;
	fma.rn.f64 	%fd91, %fd90, %fd89, 0d3EC71DEE62401315;
	fma.rn.f64 	%fd92, %fd91, %fd89, 0d3EFA01997C89EB71;
	fma.rn.f64 	%fd93, %fd92, %fd89, 0d3F2A01A014761F65;
	fma.rn.f64 	%fd94, %fd93, %fd89, 0d3F56C16C1852B7AF;
	fma.rn.f64 	%fd95, %fd94, %fd89, 0d3F81111111122322;
	fma.rn.f64 	%fd96, %fd95, %fd89, 0d3FA55555555502A1;
	fma.rn.f64 	%fd97, %fd96, %fd89, 0d3FC5555555555511;
	fma.rn.f64 	%fd98, %fd97, %fd89, 0d3FE000000000000B;
	fma.rn.f64 	%fd99, %fd98, %fd89, 0d3FF0000000000000;
	fma.rn.f64 	%fd100, %fd99, %fd89, 0d3FF0000000000000;
	{
	.reg .b32 %temp; 
	mov.b64 	{%r6, %temp}, %fd100;
	}
	{
	.reg .b32 %temp; 
	mov.b64 	{%temp, %r7}, %fd100;
	}
	shl.b32 	%r33, %r5, 20;
	add.s32 	%r34, %r33, %r7;
	mov.b64 	%fd108, {%r6, %r34};
	{
	.reg .b32 %temp; 
	mov.b64 	{%temp, %r35}, %fd4;
	}
	mov.b32 	%f2, %r35;
	abs.f32 	%f1, %f2;
	setp.lt.f32 	%p4, %f1, 0f4086232B;
	@%p4 bra 	$L__BB1_5;
	setp.lt.f64 	%p5, %fd4, 0d0000000000000000;
	add.f64 	%fd101, %fd4, 0d7FF0000000000000;
	selp.f64 	%fd108, 0d0000000000000000, %fd101, %p5;
	setp.geu.f32 	%p6, %f1, 0f40874800;
	@%p6 bra 	$L__BB1_5;
	shr.u32 	%r36, %r5, 31;
	add.s32 	%r37, %r5, %r36;
	shr.s32 	%r38, %r37, 1;
	shl.b32 	%r39, %r38, 20;
	add.s32 	%r40, %r7, %r39;
	mov.b64 	%fd102, {%r6, %r40};
	sub.s32 	%r41, %r5, %r38;
	shl.b32 	%r42, %r41, 20;
	add.s32 	%r43, %r42, 1072693248;
	mov.b32 	%r44, 0;
	mov.b64 	%fd103, {%r44, %r43};
	mul.f64 	%fd108, %fd103, %fd102;
$L__BB1_5:
	abs.f64 	%fd104, %fd108;
	setp.eq.f64 	%p7, %fd104, 0d7FF0000000000000;
	fma.rn.f64 	%fd105, %fd108, %fd5, %fd108;
	selp.f64 	%fd106, %fd108, %fd105, %p7;
	st.param.f64 	[func_retval0], %fd106;
	ret;

}


// ===== COMPILED SASS (sm_100) =====

	.target	sm_100

	.elftype	@"ET_EXEC"


//--------------------- .note.nv.tkinfo           --------------------------
	.section	.note.nv.tkinfo,"",@"SHT_NOTE"
	.sectionflags	@"SHF_NOTE_NV_TKINFO"
	.tkinfo
        /*0018*/ 	.word	0x00000002
        /*0030*/ 	.string	""
        /*0030*/ 	.string	"ptxas"
        /*0030*/ 	.string	"Cuda compilation tools, release 13.0, V13.0.88"
        /*0030*/ 	.string	"Build cuda_13.0.r13.0/compiler.36424714_0"
        /*0030*/ 	.string	"-arch sm_100 -m 64 "



//--------------------- .note.nv.cuinfo           --------------------------
	.section	.note.nv.cuinfo,"",@"SHT_NOTE"
	.sectionflags	@"SHF_NOTE_NV_CUINFO"
        /*0018*/ 	.short	0x0002
        /*001a*/ 	.short	0x0064
        /*001c*/ 	.short	0x0082
	.zero		2


//--------------------- .nv.info                  --------------------------
	.section	.nv.info,"",@"SHT_CUDA_INFO"
	.align	4


	//----- nvinfo : EIATTR_REGCOUNT
	.align		4
        /*0000*/ 	.byte	0x04, 0x2f
        /*0002*/ 	.short	(.L_1 - .L_0)
	.align		4
.L_0:
        /*0004*/ 	.word	index@(_Z18calculation_kernelPfi)
        /*0008*/ 	.word	0x0000001e


	//----- nvinfo : EIATTR_FRAME_SIZE
	.align		4
.L_1:
        /*000c*/ 	.byte	0x04, 0x11
        /*000e*/ 	.short	(.L_3 - .L_2)
	.align		4
.L_2:
        /*0010*/ 	.word	index@($_Z18calculation_kernelPfi$__internal_accurate_pow)
        /*0014*/ 	.word	0x00000000


	//----- nvinfo : EIATTR_FRAME_SIZE
	.align		4
.L_3:
        /*0018*/ 	.byte	0x04, 0x11
        /*001a*/ 	.short	(.L_5 - .L_4)
	.align		4
.L_4:
        /*001c*/ 	.word	index@($__internal_0_$__cuda_sm20_dsqrt_rn_f64_mediumpath_v1)
        /*0020*/ 	.word	0x00000000


	//----- nvinfo : EIATTR_FRAME_SIZE
	.align		4
.L_5:
        /*0024*/ 	.byte	0x04, 0x11
        /*0026*/ 	.short	(.L_7 - .L_6)
	.align		4
.L_6:
        /*0028*/ 	.word	index@(_Z18calculation_kernelPfi)
        /*002c*/ 	.word	0x00000000


	//----- nvinfo : EIATTR_MIN_STACK_SIZE
	.align		4
.L_7:
        /*0030*/ 	.byte	0x04, 0x12
        /*0032*/ 	.short	(.L_9 - .L_8)
	.align		4
.L_8:
        /*0034*/ 	.word	index@(_Z18calculation_kernelPfi)
        /*0038*/ 	.word	0x00000000
.L_9:


//--------------------- .nv.compat                --------------------------
	.section	.nv.compat,"",@"SHT_CUDA_COMPAT_INFO"
	.align	4
        /*0000*/ 	.byte	0x02, 0x09, 0x00, 0x00, 0x02, 0x02, 0x01, 0x00, 0x02, 0x05, 0x05, 0x00, 0x03, 0x07, 0x01, 0x01
        /*0010*/ 	.byte	0x02, 0x03, 0x00, 0x00, 0x02, 0x06, 0x01, 0x00, 0x04, 0x0b, 0x08, 0x00, 0x01, 0x00, 0x00, 0x00
        /*0020*/ 	.byte	0x00, 0x00, 0x00, 0x00


//--------------------- .nv.info._Z18calculation_kernelPfi --------------------------
	.section	.nv.info._Z18calculation_kernelPfi,"",@"SHT_CUDA_INFO"
	.sectionflags	@""
	.align	4


	//----- nvinfo : EIATTR_CUDA_API_VERSION
	.align		4
        /*0000*/ 	.byte	0x04, 0x37
        /*0002*/ 	.short	(.L_11 - .L_10)
.L_10:
        /*0004*/ 	.word	0x00000082


	//----- nvinfo : EIATTR_KPARAM_INFO
	.align		4
.L_11:
        /*0008*/ 	.byte	0x04, 0x17
        /*000a*/ 	.short	(.L_13 - .L_12)
.L_12:
        /*000c*/ 	.word	0x00000000
        /*0010*/ 	.short	0x0001
        /*0012*/ 	.short	0x0008
        /*0014*/ 	.byte	0x00, 0xf0, 0x11, 0x00


	//----- nvinfo : EIATTR_KPARAM_INFO
	.align		4
.L_13:
        /*0018*/ 	.byte	0x04, 0x17
        /*001a*/ 	.short	(.L_15 - .L_14)
.L_14:
        /*001c*/ 	.word	0x00000000
        /*0020*/ 	.short	0x0000
        /*0022*/ 	.short	0x0000
        /*0024*/ 	.byte	0x00, 0xf5, 0x21, 0x00


	//----- nvinfo : EIATTR_SPARSE_MMA_MASK
	.align		4
.L_15:
        /*0028*/ 	.byte	0x03, 0x50
        /*002a*/ 	.short	0x0000


	//----- nvinfo : EIATTR_MAXREG_COUNT
	.align		4
        /*002c*/ 	.byte	0x03, 0x1b
        /*002e*/ 	.short	0x00ff


	//----- nvinfo : EIATTR_MERCURY_ISA_VERSION
	.align		4
        /*0030*/ 	.byte	0x03, 0x5f
        /*0032*/ 	.short	0x0101


	//----- nvinfo : EIATTR_VRC_CTA_INIT_COUNT
	.align		4
        /*0034*/ 	.byte	0x02, 0x4a
	.zero		1
	.zero		1


	//----- nvinfo : EIATTR_EXIT_INSTR_OFFSETS
	.align		4
        /*0038*/ 	.byte	0x04, 0x1c
        /*003a*/ 	.short	(.L_17 - .L_16)


	//   ....[0]....
.L_16:
        /*003c*/ 	.word	0x00000070


	//   ....[1]....
        /*0040*/ 	.word	0x00000300


	//----- nvinfo : EIATTR_CRS_STACK_SIZE
	.align		4
.L_17:
        /*0044*/ 	.byte	0x04, 0x1e
        /*0046*/ 	.short	(.L_19 - .L_18)
.L_18:
        /*0048*/ 	.word	0x00000000


	//----- nvinfo : EIATTR_CBANK_PARAM_SIZE
	.align		4
.L_19:
        /*004c*/ 	.byte	0x03, 0x19
        /*004e*/ 	.short	0x000c


	//----- nvinfo : EIATTR_PARAM_CBANK
	.align		4
        /*0050*/ 	.byte	0x04, 0x0a
        /*0052*/ 	.short	(.L_21 - .L_20)
	.align		4
.L_20:
        /*0054*/ 	.word	index@(.nv.constant0._Z18calculation_kernelPfi)
        /*0058*/ 	.short	0x0380
        /*005a*/ 	.short	0x000c


	//----- nvinfo : EIATTR_SW_WAR
	.align		4
.L_21:
        /*005c*/ 	.byte	0x04, 0x36
        /*005e*/ 	.short	(.L_23 - .L_22)
.L_22:
        /*0060*/ 	.word	0x00000008
.L_23:


//--------------------- .nv.callgraph             --------------------------
	.section	.nv.callgraph,"",@"SHT_CUDA_CALLGRAPH"
	.align	4
	.sectionentsize	8
	.align		4
        /*0000*/ 	.word	0x00000000
	.align		4
        /*0004*/ 	.word	0xffffffff
	.align		4
        /*0008*/ 	.word	0x00000000
	.align		4
        /*000c*/ 	.word	0xfffffffe
	.align		4
        /*0010*/ 	.word	0x00000000
	.align		4
        /*0014*/ 	.word	0xfffffffd
	.align		4
        /*0018*/ 	.word	0x00000000
	.align		4
        /*001c*/ 	.word	0xfffffffc


//--------------------- .text._Z18calculation_kernelPfi --------------------------
	.section	.text._Z18calculation_kernelPfi,"ax",@progbits
	.align	128
        .global         _Z18calculation_kernelPfi
        .type           _Z18calculation_kernelPfi,@function
        .size           _Z18calculation_kernelPfi,(.L_x_11 - _Z18calculation_kernelPfi)
        .other          _Z18calculation_kernelPfi,@"STO_CUDA_ENTRY STV_DEFAULT"
_Z18calculation_kernelPfi:
.text._Z18calculation_kernelPfi:
[----:B------:R-:W-:Y:S01]  /*0000*/  LDC R1, c[0x0][0x37c] ;  /* 0x0000df00ff017b82 */ /* 0x000fe20000000800 */
[----:B------:R-:W0:Y:S07]  /*0010*/  S2R R27, SR_TID.X ;  /* 0x00000000001b7919 */ /* 0x000e2e0000002100 */
[----:B------:R-:W0:Y:S01]  /*0020*/  S2UR UR4, SR_CTAID.X ;  /* 0x00000000000479c3 */ /* 0x000e220000002500 */
[----:B------:R-:W1:Y:S07]  /*0030*/  LDCU UR5, c[0x0][0x388] ;  /* 0x00007100ff0577ac */ /* 0x000e6e0008000800 */
[----:B------:R-:W0:Y:S02]  /*0040*/  LDC R26, c[0x0][0x360] ;  /* 0x0000d800ff1a7b82 */ /* 0x000e240000000800 */
[----:B0-----:R-:W-:-:S05]  /*0050*/  IMAD R27, R26, UR4, R27 ;  /* 0x000000041a1b7c24 */ /* 0x001fca000f8e021b */
[----:B-1----:R-:W-:-:S13]  /*0060*/  ISETP.GE.AND P0, PT, R27, UR5, PT ;  /* 0x000000051b007c0c */ /* 0x002fda000bf06270 */
[----:B------:R-:W-:Y:S05]  /*0070*/  @P0 EXIT ;  /* 0x000000000000094d */ /* 0x000fea0003800000 */
[----:B------:R-:W0:Y:S01]  /*0080*/  LDC.64 R2, c[0x0][0x380] ;  /* 0x0000e000ff027b82 */ /* 0x000e220000000a00 */
[----:B------:R-:W1:Y:S01]  /*0090*/  LDCU UR4, c[0x0][0x370] ;  /* 0x00006e00ff0477ac */ /* 0x000e620008000800 */
[----:B------:R-:W2:Y:S01]  /*00a0*/  LDCU.64 UR6, c[0x0][0x358] ;  /* 0x00006b00ff0677ac */ /* 0x000ea20008000a00 */
[----:B------:R-:W3:Y:S01]  /*00b0*/  LDCU UR10, c[0x0][0x388] ;  /* 0x00007100ff0a77ac */ /* 0x000ee20008000800 */
[----:B-1----:R-:W-:-:S07]  /*00c0*/  IMAD R26, R26, UR4, RZ ;  /* 0x000000041a1a7c24 */ /* 0x002fce000f8e02ff */
.L_x_3:
[----:B-1----:R1:W4:Y:S01]  /*00d0*/  I2F.F64 R4, R27 ;  /* 0x0000001b00047312 */ /* 0x0023220000201c00 */
[----:B------:R-:W-:Y:S01]  /*00e0*/  BSSY.RECONVERGENT B0, `(.L_x_0) ;  /* 0x0000003000007945 */ /* 0x000fe20003800200 */
[----:B------:R-:W-:-:S07]  /*00f0*/  MOV R0, 0x110 ;  /* 0x0000011000007802 */ /* 0x000fce0000000f00 */
[----:B01234-:R-:W-:Y:S05]  /*0100*/  CALL.REL.NOINC `($_Z18calculation_kernelPfi$__internal_accurate_pow) ;  /* 0x00000004003c7944 */ /* 0x01ffea0003c00000 */
[----:B------:R-:W-:Y:S05]  /*0110*/  BSYNC.RECONVERGENT B0 ;  /* 0x0000000000007941 */ /* 0x000fea0003800200 */
.L_x_0:
[----:B------:R-:W0:Y:S01]  /*0120*/  MUFU.RSQ64H R7, R19 ;  /* 0x0000001300077308 */ /* 0x000e220000001c00 */
[----:B------:R-:W-:Y:S01]  /*0130*/  VIADD R6, R19, 0xfcb00000 ;  /* 0xfcb0000013067836 */ /* 0x000fe20000000000 */
[----:B------:R-:W-:Y:S01]  /*0140*/  BSSY.RECONVERGENT B0, `(.L_x_1) ;  /* 0x0000014000007945 */ /* 0x000fe20003800200 */
[----:B------:R-:W-:Y:S01]  /*0150*/  IMAD.MOV.U32 R4, RZ, RZ, R10 ;  /* 0x000000ffff047224 */ /* 0x000fe200078e000a */
[----:B------:R-:W-:Y:S01]  /*0160*/  MOV R10, 0x0 ;  /* 0x00000000000a7802 */ /* 0x000fe20000000f00 */
[----:B------:R-:W-:Y:S01]  /*0170*/  IMAD.MOV.U32 R5, RZ, RZ, R19 ;  /* 0x000000ffff057224 */ /* 0x000fe200078e0013 */
[----:B------:R-:W-:Y:S01]  /*0180*/  ISETP.GE.U32.AND P1, PT, R6, 0x7ca00000, PT ;  /* 0x7ca000000600780c */ /* 0x000fe20003f26070 */
[----:B------:R-:W-:Y:S01]  /*0190*/  IMAD.MOV.U32 R11, RZ, RZ, 0x3fd80000 ;  /* 0x3fd80000ff0b7424 */ /* 0x000fe200078e00ff */
[----:B------:R-:W-:Y:S01]  /*01a0*/  ISETP.NE.AND P0, PT, R27, RZ, PT ;  /* 0x000000ff1b00720c */ /* 0x000fe20003f05270 */
[----:B0-----:R-:W-:-:S08]  /*01b0*/  DMUL R8, R6, R6 ;  /* 0x0000000606087228 */ /* 0x001fd00000000000 */
[----:B------:R-:W-:-:S08]  /*01c0*/  DFMA R8, R4, -R8, 1 ;  /* 0x3ff000000408742b */ /* 0x000fd00000000808 */
[----:B------:R-:W-:Y:S02]  /*01d0*/  DFMA R10, R8, R10, 0.5 ;  /* 0x3fe00000080a742b */ /* 0x000fe4000000000a */
[----:B------:R-:W-:-:S08]  /*01e0*/  DMUL R8, R6, R8 ;  /* 0x0000000806087228 */ /* 0x000fd00000000000 */
[----:B------:R-:W-:-:S08]  /*01f0*/  DFMA R12, R10, R8, R6 ;  /* 0x000000080a0c722b */ /* 0x000fd00000000006 */
[----:B------:R-:W-:Y:S02]  /*0200*/  DMUL R14, R4, R12 ;  /* 0x0000000c040e7228 */ /* 0x000fe40000000000 */
[----:B------:R-:W-:Y:S02]  /*0210*/  VIADD R11, R13, 0xfff00000 ;  /* 0xfff000000d0b7836 */ /* 0x000fe40000000000 */
[----:B------:R-:W-:-:S04]  /*0220*/  IMAD.MOV.U32 R10, RZ, RZ, R12 ;  /* 0x000000ffff0a7224 */ /* 0x000fc800078e000c */
[----:B------:R-:W-:-:S08]  /*0230*/  DFMA R16, R14, -R14, R4 ;  /* 0x8000000e0e10722b */ /* 0x000fd00000000004 */
[----:B------:R-:W-:Y:S01]  /*0240*/  DFMA R8, R16, R10, R14 ;  /* 0x0000000a1008722b */ /* 0x000fe2000000000e */
[----:B------:R-:W-:Y:S10]  /*0250*/  @!P1 BRA `(.L_x_2) ;  /* 0x0000000000089947 */ /* 0x000ff40003800000 */
[----:B------:R-:W-:-:S07]  /*0260*/  MOV R0, 0x280 ;  /* 0x0000028000007802 */ /* 0x000fce0000000f00 */
[----:B------:R-:W-:Y:S05]  /*0270*/  CALL.REL.NOINC `($__internal_0_$__cuda_sm20_dsqrt_rn_f64_mediumpath_v1) ;  /* 0x0000000000247944 */ /* 0x000fea0003c00000 */
.L_x_2:
[----:B------:R-:W-:Y:S05]  /*0280*/  BSYNC.RECONVERGENT B0 ;  /* 0x0000000000007941 */ /* 0x000fea0003800200 */
.L_x_1:
[----:B------:R-:W0:Y:S01]  /*0290*/  F2F.F32.F64 R8, R8 ;  /* 0x0000000800087310 */ /* 0x000e220000301000 */
[----:B------:R-:W-:Y:S01]  /*02a0*/  IMAD.WIDE R4, R27, 0x4, R2 ;  /* 0x000000041b047825 */ /* 0x000fe200078e0202 */
[----:B------:R-:W-:Y:S02]  /*02b0*/  IADD3 R27, PT, PT, R26, R27, RZ ;  /* 0x0000001b1a1b7210 */ /* 0x000fe40007ffe0ff */
[----:B0-----:R-:W-:Y:S02]  /*02c0*/  FSEL R7, R8, 1, P0 ;  /* 0x3f80000008077808 */ /* 0x001fe40000000000 */
[----:B------:R-:W-:-:S03]  /*02d0*/  ISETP.GE.AND P0, PT, R27, UR10, PT ;  /* 0x0000000a1b007c0c */ /* 0x000fc6000bf06270 */
[----:B------:R1:W-:Y:S10]  /*02e0*/  STG.E desc[UR6][R4.64], R7 ;  /* 0x0000000704007986 */ /* 0x0003f4000c101906 */
[----:B------:R-:W-:Y:S05]  /*02f0*/  @!P0 BRA `(.L_x_3) ;  /* 0xfffffffc00748947 */ /* 0x000fea000383ffff */
[----:B------:R-:W-:Y:S05]  /*0300*/  EXIT ;  /* 0x000000000000794d */ /* 0x000fea0003800000 */
        .weak           $__internal_0_$__cuda_sm20_dsqrt_rn_f64_mediumpath_v1
        .type           $__internal_0_$__cuda_sm20_dsqrt_rn_f64_mediumpath_v1,@function
        .size           $__internal_0_$__cuda_sm20_dsqrt_rn_f64_mediumpath_v1,($_Z18calculation_kernelPfi$__internal_accurate_pow - $__internal_0_$__cuda_sm20_dsqrt_rn_f64_mediumpath_v1)
$__internal_0_$__cuda_sm20_dsqrt_rn_f64_mediumpath_v1:
[----:B------:R-:W-:Y:S01]  /*0310*/  ISETP.GE.U32.AND P1, PT, R6, -0x3400000, PT ;  /* 0xfcc000000600780c */ /* 0x000fe20003f26070 */
[----:B------:R-:W-:Y:S01]  /*0320*/  BSSY.RECONVERGENT B1, `(.L_x_4) ;  /* 0x0000028000017945 */ /* 0x000fe20003800200 */
[----:B------:R-:W-:Y:S01]  /*0330*/  IMAD.MOV.U32 R6, RZ, RZ, R4 ;  /* 0x000000ffff067224 */ /* 0x000fe200078e0004 */
[----:B------:R-:W-:Y:S01]  /*0340*/  MOV R7, R5 ;  /* 0x0000000500077202 */ /* 0x000fe20000000f00 */
[----:B------:R-:W-:Y:S02]  /*0350*/  IMAD.MOV.U32 R10, RZ, RZ, R12 ;  /* 0x000000ffff0a7224 */ /* 0x000fe400078e000c */
[----:B------:R-:W-:Y:S02]  /*0360*/  IMAD.MOV.U32 R4, RZ, RZ, R16 ;  /* 0x000000ffff047224 */ /* 0x000fe400078e0010 */
[----:B------:R-:W-:-:S05]  /*0370*/  IMAD.MOV.U32 R5, RZ, RZ, R17 ;  /* 0x000000ffff057224 */ /* 0x000fca00078e0011 */
[----:B------:R-:W-:Y:S05]  /*0380*/  @!P1 BRA `(.L_x_5) ;  /* 0x0000000000209947 */ /* 0x000fea0003800000 */
[----:B------:R-:W-:-:S10]  /*0390*/  DFMA.RM R4, R4, R10, R14 ;  /* 0x0000000a0404722b */ /* 0x000fd4000000400e */
[----:B------:R-:W-:-:S04]  /*03a0*/  IADD3 R8, P1, PT, R4, 0x1, RZ ;  /* 0x0000000104087810 */ /* 0x000fc80007f3e0ff */
[----:B------:R-:W-:-:S06]  /*03b0*/  IADD3.X R9, PT, PT, RZ, R5, RZ, P1, !PT ;  /* 0x00000005ff097210 */ /* 0x000fcc0000ffe4ff */
[----:B------:R-:W-:-:S08]  /*03c0*/  DFMA.RP R6, -R4, R8, R6 ;  /* 0x000000080406722b */ /* 0x000fd00000008106 */
[----:B------:R-:W-:-:S06]  /*03d0*/  DSETP.GT.AND P1, PT, R6, RZ, PT ;  /* 0x000000ff0600722a */ /* 0x000fcc0003f24000 */
[----:B------:R-:W-:Y:S02]  /*03e0*/  FSEL R4, R8, R4, P1 ;  /* 0x0000000408047208 */ /* 0x000fe40000800000 */
[----:B------:R-:W-:Y:S01]  /*03f0*/  FSEL R5, R9, R5, P1 ;  /* 0x0000000509057208 */ /* 0x000fe20000800000 */
[----:B------:R-:W-:Y:S06]  /*0400*/  BRA `(.L_x_6) ;  /* 0x0000000000647947 */ /* 0x000fec0003800000 */
.L_x_5:
[----:B------:R-:W-:-:S14]  /*0410*/  DSETP.NE.AND P1, PT, R6, RZ, PT ;  /* 0x000000ff0600722a */ /* 0x000fdc0003f25000 */
[----:B------:R-:W-:Y:S05]  /*0420*/  @!P1 BRA `(.L_x_7) ;  /* 0x0000000000589947 */ /* 0x000fea0003800000 */
[----:B------:R-:W-:-:S13]  /*0430*/  ISETP.GE.AND P1, PT, R7, RZ, PT ;  /* 0x000000ff0700720c */ /* 0x000fda0003f26270 */
[----:B------:R-:W-:Y:S02]  /*0440*/  @!P1 IMAD.MOV.U32 R4, RZ, RZ, 0x0 ;  /* 0x00000000ff049424 */ /* 0x000fe400078e00ff */
[----:B------:R-:W-:Y:S01]  /*0450*/  @!P1 IMAD.MOV.U32 R5, RZ, RZ, -0x80000 ;  /* 0xfff80000ff059424 */ /* 0x000fe200078e00ff */
[----:B------:R-:W-:Y:S06]  /*0460*/  @!P1 BRA `(.L_x_6) ;  /* 0x00000000004c9947 */ /* 0x000fec0003800000 */
[----:B------:R-:W-:-:S13]  /*0470*/  ISETP.GT.AND P1, PT, R7, 0x7fefffff, PT ;  /* 0x7fefffff0700780c */ /* 0x000fda0003f24270 */
[----:B------:R-:W-:Y:S05]  /*0480*/  @P1 BRA `(.L_x_7) ;  /* 0x0000000000401947 */ /* 0x000fea0003800000 */
[----:B------:R-:W-:Y:S01]  /*0490*/  DMUL R4, R6, 8.11296384146066816958e+31 ;  /* 0x4690000006047828 */ /* 0x000fe20000000000 */
[----:B------:R-:W-:Y:S01]  /*04a0*/  IMAD.MOV.U32 R10, RZ, RZ, 0x0 ;  /* 0x00000000ff0a7424 */ /* 0x000fe200078e00ff */
[----:B------:R-:W-:Y:S01]  /*04b0*/  MOV R6, RZ ;  /* 0x000000ff00067202 */ /* 0x000fe20000000f00 */
[----:B------:R-:W-:-:S03]  /*04c0*/  IMAD.MOV.U32 R11, RZ, RZ, 0x3fd80000 ;  /* 0x3fd80000ff0b7424 */ /* 0x000fc600078e00ff */
[----:B------:R-:W0:Y:S02]  /*04d0*/  MUFU.RSQ64H R7, R5 ;  /* 0x0000000500077308 */ /* 0x000e240000001c00 */
[----:B0-----:R-:W-:-:S08]  /*04e0*/  DMUL R8, R6, R6 ;  /* 0x0000000606087228 */ /* 0x001fd00000000000 */
[----:B------:R-:W-:-:S08]  /*04f0*/  DFMA R8, R4, -R8, 1 ;  /* 0x3ff000000408742b */ /* 0x000fd00000000808 */
[----:B------:R-:W-:Y:S02]  /*0500*/  DFMA R10, R8, R10, 0.5 ;  /* 0x3fe00000080a742b */ /* 0x000fe4000000000a */
[----:B------:R-:W-:-:S08]  /*0510*/  DMUL R8, R6, R8 ;  /* 0x0000000806087228 */ /* 0x000fd00000000000 */
[----:B------:R-:W-:-:S08]  /*0520*/  DFMA R8, R10, R8, R6 ;  /* 0x000000080a08722b */ /* 0x000fd00000000006 */
[----:B------:R-:W-:Y:S02]  /*0530*/  DMUL R6, R4, R8 ;  /* 0x0000000804067228 */ /* 0x000fe40000000000 */
[----:B------:R-:W-:-:S06]  /*0540*/  IADD3 R9, PT, PT, R9, -0x100000, RZ ;  /* 0xfff0000009097810 */ /* 0x000fcc0007ffe0ff */
[----:B------:R-:W-:-:S08]  /*0550*/  DFMA R10, R6, -R6, R4 ;  /* 0x80000006060a722b */ /* 0x000fd00000000004 */
[----:B------:R-:W-:-:S10]  /*0560*/  DFMA R4, R8, R10, R6 ;  /* 0x0000000a0804722b */ /* 0x000fd40000000006 */
[----:B------:R-:W-:Y:S01]  /*0570*/  VIADD R5, R5, 0xfcb00000 ;  /* 0xfcb0000005057836 */ /* 0x000fe20000000000 */
[----:B------:R-:W-:Y:S06]  /*0580*/  BRA `(.L_x_6) ;  /* 0x0000000000047947 */ /* 0x000fec0003800000 */
.L_x_7:
[----:B------:R-:W-:-:S11]  /*0590*/  DADD R4, R6, R6 ;  /* 0x0000000006047229 */ /* 0x000fd60000000006 */
.L_x_6:
[----:B------:R-:W-:Y:S05]  /*05a0*/  BSYNC.RECONVERGENT B1 ;  /* 0x0000000000017941 */ /* 0x000fea0003800200 */
.L_x_4:
[----:B------:R-:W-:Y:S01]  /*05b0*/  IMAD.MOV.U32 R8, RZ, RZ, R4 ;  /* 0x000000ffff087224 */ /* 0x000fe200078e0004 */
[----:B------:R-:W-:Y:S01]  /*05c0*/  MOV R9, R5 ;  /* 0x0000000500097202 */ /* 0x000fe20000000f00 */
[----:B------:R-:W-:Y:S02]  /*05d0*/  IMAD.MOV.U32 R4, RZ, RZ, R0 ;  /* 0x000000ffff047224 */ /* 0x000fe400078e0000 */
[----:B------:R-:W-:-:S04]  /*05e0*/  IMAD.MOV.U32 R5, RZ, RZ, 0x0 ;  /* 0x00000000ff057424 */ /* 0x000fc800078e00ff */
[----:B------:R-:W-:Y:S05]  /*05f0*/  RET.REL.NODEC R4 `(_Z18calculation_kernelPfi) ;  /* 0xfffffff804807950 */ /* 0x000fea0003c3ffff */
        .type           $_Z18calculation_kernelPfi$__internal_accurate_pow,@function
        .size           $_Z18calculation_kernelPfi$__internal_accurate_pow,(.L_x_11 - $_Z18calculation_kernelPfi$__internal_accurate_pow)
$_Z18calculation_kernelPfi$__internal_accurate_pow:
[----:B------:R-:W0:Y:S01]  /*0600*/  MUFU.RCP64H R15, 1.785396575927734375 ;  /* 0x3ffc90fc000f7908 */ /* 0x000e220000001800 */
[----:B------:R-:W-:Y:S02]  /*0610*/  HFMA2 R6, -RZ, RZ, -33184, -3.607421875 ;  /* 0xf80dc337ff067431 */ /* 0x000fe400000001ff */
[----:B------:R-:W-:Y:S01]  /*0620*/  IMAD.MOV.U32 R7, RZ, RZ, 0x3ffc90fc ;  /* 0x3ffc90fcff077424 */ /* 0x000fe200078e00ff */
[----:B------:R-:W-:Y:S01]  /*0630*/  UMOV UR4, 0x3f91e648 ;  /* 0x3f91e64800047882 */ /* 0x000fe20000000000 */
[----:B------:R-:W-:Y:S01]  /*0640*/  IMAD.MOV.U32 R14, RZ, RZ, RZ ;  /* 0x000000ffff0e7224 */ /* 0x000fe200078e00ff */
[----:B------:R-:W-:Y:S01]  /*0650*/  UMOV UR5, 0x3fcb7818 ;  /* 0x3fcb781800057882 */ /* 0x000fe20000000000 */
[----:B------:R-:W-:Y:S01]  /*0660*/  MOV R8, 0x41ad3b5a ;  /* 0x41ad3b5a00087802 */ /* 0x000fe20000000f00 */
[----:B------:R-:W-:Y:S01]  /*0670*/  IMAD.MOV.U32 R9, RZ, RZ, 0x3ed0f5d2 ;  /* 0x3ed0f5d2ff097424 */ /* 0x000fe200078e00ff */
[----:B------:R-:W-:Y:S01]  /*0680*/  UMOV UR8, 0x7d2cafe2 ;  /* 0x7d2cafe200087882 */ /* 0x000fe20000000000 */
[----:B------:R-:W-:Y:S01]  /*0690*/  UMOV UR9, 0x3eb0f5ff ;  /* 0x3eb0f5ff00097882 */ /* 0x000fe20000000000 */
[----:B0-----:R-:W-:-:S08]  /*06a0*/  DFMA R6, R14, -R6, 1 ;  /* 0x3ff000000e06742b */ /* 0x001fd00000000806 */
[----:B------:R-:W-:-:S08]  /*06b0*/  DFMA R6, R6, R6, R6 ;  /* 0x000000060606722b */ /* 0x000fd00000000006 */
[----:B------:R-:W-:-:S08]  /*06c0*/  DFMA R14, R14, R6, R14 ;  /* 0x000000060e0e722b */ /* 0x000fd0000000000e */
[----:B------:R-:W-:-:S08]  /*06d0*/  DMUL R6, R14, -UR4 ;  /* 0x800000040e067c28 */ /* 0x000fd00008000000 */
[----:B------:R-:W-:-:S08]  /*06e0*/  DFMA R6, R14, -UR4, R6 ;  /* 0x800000040e067c2b */ /* 0x000fd00008000006 */
[C---:B------:R-:W-:Y:S02]  /*06f0*/  DMUL R12, R6.reuse, R6 ;  /* 0x00000006060c7228 */ /* 0x040fe40000000000 */
[----:B------:R-:W-:-:S06]  /*0700*/  DADD R10, -R6, -UR4 ;  /* 0x80000004060a7e29 */ /* 0x000fcc0008000100 */
[----:B------:R-:W-:Y:S01]  /*0710*/  DFMA R8, R12, UR8, R8 ;  /* 0x000000080c087c2b */ /* 0x000fe20008000008 */
[----:B------:R-:W-:Y:S01]  /*0720*/  UMOV UR8, 0x75488a3f ;  /* 0x75488a3f00087882 */ /* 0x000fe20000000000 */
[----:B------:R-:W-:Y:S01]  /*0730*/  UMOV UR9, 0x3ef3b20a ;  /* 0x3ef3b20a00097882 */ /* 0x000fe20000000000 */
[----:B------:R-:W-:Y:S02]  /*0740*/  DADD R18, R10, R10 ;  /* 0x000000000a127229 */ /* 0x000fe4000000000a */
[----:B------:R-:W-:-:S03]  /*0750*/  DMUL R10, R6, R6 ;  /* 0x00000006060a7228 */ /* 0x000fc60000000000 */
[----:B------:R-:W-:Y:S01]  /*0760*/  DFMA R8, R12, R8, UR8 ;  /* 0x000000080c087e2b */ /* 0x000fe20008000008 */
[----:B------:R-:W-:Y:S01]  /*0770*/  UMOV UR8, 0xe4faecd5 ;  /* 0xe4faecd500087882 */ /* 0x000fe20000000000 */
[----:B------:R-:W-:Y:S01]  /*0780*/  UMOV UR9, 0x3f1745cd ;  /* 0x3f1745cd00097882 */ /* 0x000fe20000000000 */
[----:B------:R-:W-:Y:S01]  /*0790*/  DFMA R18, -R6, -UR4, R18 ;  /* 0x8000000406127c2b */ /* 0x000fe20008000112 */
[----:B------:R-:W-:Y:S01]  /*07a0*/  UMOV UR4, 0xb9e7b0 ;  /* 0x00b9e7b000047882 */ /* 0x000fe20000000000 */
[----:B------:R-:W-:-:S03]  /*07b0*/  UMOV UR5, 0x3c46a4cb ;  /* 0x3c46a4cb00057882 */ /* 0x000fc60000000000 */
[----:B------:R-:W-:Y:S01]  /*07c0*/  DFMA R8, R12, R8, UR8 ;  /* 0x000000080c087e2b */ /* 0x000fe20008000008 */
[----:B------:R-:W-:Y:S01]  /*07d0*/  UMOV UR8, 0x258a578b ;  /* 0x258a578b00087882 */ /* 0x000fe20000000000 */
[----:B------:R-:W-:Y:S01]  /*07e0*/  UMOV UR9, 0x3f3c71c7 ;  /* 0x3f3c71c700097882 */ /* 0x000fe20000000000 */
[----:B------:R-:W-:-:S05]  /*07f0*/  DMUL R14, R14, R18 ;  /* 0x000000120e0e7228 */ /* 0x000fca0000000000 */
[----:B------:R-:W-:Y:S01]  /*0800*/  DFMA R8, R12, R8, UR8 ;  /* 0x000000080c087e2b */ /* 0x000fe20008000008 */
[----:B------:R-:W-:Y:S01]  /*0810*/  UMOV UR8, 0x9242b910 ;  /* 0x9242b91000087882 */ /* 0x000fe20000000000 */
[----:B------:R-:W-:-:S03]  /*0820*/  UMOV UR9, 0x3f624924 ;  /* 0x3f62492400097882 */ /* 0x000fc60000000000 */
[----:B------:R-:W-:Y:S01]  /*0830*/  VIADD R23, R15, 0x100000 ;  /* 0x001000000f177836 */ /* 0x000fe20000000000 */
[----:B------:R-:W-:Y:S02]  /*0840*/  MOV R22, R14 ;  /* 0x0000000e00167202 */ /* 0x000fe40000000f00 */
[----:B------:R-:W-:Y:S01]  /*0850*/  DFMA R8, R12, R8, UR8 ;  /* 0x000000080c087e2b */ /* 0x000fe20008000008 */
[----:B------:R-:W-:Y:S01]  /*0860*/  UMOV UR8, 0x99999dfb ;  /* 0x99999dfb00087882 */ /* 0x000fe20000000000 */
[----:B------:R-:W-:-:S06]  /*0870*/  UMOV UR9, 0x3f899999 ;  /* 0x3f89999900097882 */ /* 0x000fcc0000000000 */
[----:B------:R-:W-:Y:S01]  /*0880*/  DFMA R16, R12, R8, UR8 ;  /* 0x000000080c107e2b */ /* 0x000fe20008000008 */
[----:B------:R-:W-:Y:S01]  /*0890*/  UMOV UR8, 0x55555555 ;  /* 0x5555555500087882 */ /* 0x000fe20000000000 */
[----:B------:R-:W-:-:S06]  /*08a0*/  UMOV UR9, 0x3fb55555 ;  /* 0x3fb5555500097882 */ /* 0x000fcc0000000000 */
[----:B------:R-:W-:-:S08]  /*08b0*/  DFMA R8, R12, R16, UR8 ;  /* 0x000000080c087e2b */ /* 0x000fd00008000010 */
[----:B------:R-:W-:-:S08]  /*08c0*/  DADD R20, -R8, UR8 ;  /* 0x0000000808147e29 */ /* 0x000fd00008000100 */
[----:B------:R-:W-:Y:S02]  /*08d0*/  DFMA R16, R12, R16, R20 ;  /* 0x000000100c10722b */ /* 0x000fe40000000014 */
[C---:B------:R-:W-:Y:S02]  /*08e0*/  DMUL R12, R6.reuse, R10 ;  /* 0x0000000a060c7228 */ /* 0x040fe40000000000 */
[----:B------:R-:W-:-:S04]  /*08f0*/  DFMA R20, R6, R6, -R10 ;  /* 0x000000060614722b */ /* 0x000fc8000000080a */
[----:B------:R-:W-:Y:S01]  /*0900*/  DADD R16, R16, -UR4 ;  /* 0x8000000410107e29 */ /* 0x000fe20008000000 */
[----:B------:R-:W-:Y:S01]  /*0910*/  UMOV UR4, 0x0 ;  /* 0x0000000000047882 */ /* 0x000fe20000000000 */
[C---:B------:R-:W-:Y:S01]  /*0920*/  DFMA R18, R6.reuse, R10, -R12 ;  /* 0x0000000a0612722b */ /* 0x040fe2000000080c */
[----:B------:R-:W-:Y:S01]  /*0930*/  UMOV UR5, 0x40000000 ;  /* 0x4000000000057882 */ /* 0x000fe20000000000 */
[----:B------:R-:W-:-:S04]  /*0940*/  DFMA R20, R6, R22, R20 ;  /* 0x000000160614722b */ /* 0x000fc80000000014 */
[----:B------:R-:W-:Y:S02]  /*0950*/  DADD R24, R8, R16 ;  /* 0x0000000008187229 */ /* 0x000fe40000000010 */
[----:B------:R-:W-:-:S06]  /*0960*/  DFMA R18, R14, R10, R18 ;  /* 0x0000000a0e12722b */ /* 0x000fcc0000000012 */
[----:B------:R-:W-:Y:S02]  /*0970*/  DMUL R10, R24, R12 ;  /* 0x0000000c180a7228 */ /* 0x000fe40000000000 */
[----:B------:R-:W-:Y:S02]  /*0980*/  DFMA R18, R6, R20, R18 ;  /* 0x000000140612722b */ /* 0x000fe40000000012 */
[----:B------:R-:W-:-:S04]  /*0990*/  DADD R20, R8, -R24 ;  /* 0x0000000008147229 */ /* 0x000fc80000000818 */
[----:B------:R-:W-:-:S04]  /*09a0*/  DFMA R8, R24, R12, -R10 ;  /* 0x0000000c1808722b */ /* 0x000fc8000000080a */
[----:B------:R-:W-:-:S04]  /*09b0*/  DADD R20, R16, R20 ;  /* 0x0000000010147229 */ /* 0x000fc80000000014 */
[----:B------:R-:W-:-:S08]  /*09c0*/  DFMA R8, R24, R18, R8 ;  /* 0x000000121808722b */ /* 0x000fd00000000008 */
[----:B------:R-:W-:-:S08]  /*09d0*/  DFMA R20, R20, R12, R8 ;  /* 0x0000000c1414722b */ /* 0x000fd00000000008 */
[----:B------:R-:W-:-:S08]  /*09e0*/  DADD R12, R10, R20 ;  /* 0x000000000a0c7229 */ /* 0x000fd00000000014 */
[--C-:B------:R-:W-:Y:S02]  /*09f0*/  DADD R8, R6, R12.reuse ;  /* 0x0000000006087229 */ /* 0x100fe4000000000c */
[----:B------:R-:W-:-:S06]  /*0a00*/  DADD R10, R10, -R12 ;  /* 0x000000000a0a7229 */ /* 0x000fcc000000080c */
[----:B------:R-:W-:Y:S02]  /*0a10*/  DADD R6, R6, -R8 ;  /* 0x0000000006067229 */ /* 0x000fe40000000808 */
[----:B------:R-:W-:-:S06]  /*0a20*/  DADD R10, R20, R10 ;  /* 0x00000000140a7229 */ /* 0x000fcc000000000a */
[----:B------:R-:W-:-:S08]  /*0a30*/  DADD R6, R12, R6 ;  /* 0x000000000c067229 */ /* 0x000fd00000000006 */
[----:B------:R-:W-:Y:S01]  /*0a40*/  DADD R6, R10, R6 ;  /* 0x000000000a067229 */ /* 0x000fe20000000006 */
[----:B------:R-:W-:Y:S02]  /*0a50*/  IMAD.MOV.U32 R10, RZ, RZ, -0x105c611 ;  /* 0xfefa39efff0a7424 */ /* 0x000fe400078e00ff */
[----:B------:R-:W-:-:S05]  /*0a60*/  IMAD.MOV.U32 R11, RZ, RZ, 0x3fe62e42 ;  /* 0x3fe62e42ff0b7424 */ /* 0x000fca00078e00ff */
[----:B------:R-:W-:Y:S01]  /*0a70*/  DADD R14, R14, R6 ;  /* 0x000000000e0e7229 */ /* 0x000fe20000000006 */
[----:B------:R-:W-:Y:S01]  /*0a80*/  MOV R6, 0xfefa39ef ;  /* 0xfefa39ef00067802 */ /* 0x000fe20000000f00 */
[----:B------:R-:W-:-:S06]  /*0a90*/  IMAD.MOV.U32 R7, RZ, RZ, 0x3fe62e42 ;  /* 0x3fe62e42ff077424 */ /* 0x000fcc00078e00ff */
[----:B------:R-:W-:-:S08]  /*0aa0*/  DADD R12, R8, R14 ;  /* 0x00000000080c7229 */ /* 0x000fd0000000000e */
[--C-:B------:R-:W-:Y:S02]  /*0ab0*/  DFMA R10, R10, UR4, R12.reuse ;  /* 0x000000040a0a7c2b */ /* 0x100fe4000800000c */
[----:B------:R-:W-:-:S06]  /*0ac0*/  DADD R8, R8, -R12 ;  /* 0x0000000008087229 */ /* 0x000fcc000000080c */
[----:B------:R-:W-:Y:S02]  /*0ad0*/  DFMA R16, -R6, 2, R10 ;  /* 0x400000000610782b */ /* 0x000fe4000000010a */
[----:B------:R-:W-:Y:S01]  /*0ae0*/  DADD R8, R14, R8 ;  /* 0x000000000e087229 */ /* 0x000fe20000000008 */
[----:B------:R-:W-:Y:S01]  /*0af0*/  LOP3.LUT R15, R5, 0xff0fffff, RZ, 0xc0, !PT ;  /* 0xff0fffff050f7812 */ /* 0x000fe200078ec0ff */
[----:B------:R-:W-:-:S04]  /*0b00*/  IMAD.MOV.U32 R14, RZ, RZ, R4 ;  /* 0x000000ffff0e7224 */ /* 0x000fc800078e0004 */
[----:B------:R-:W-:Y:S01]  /*0b10*/  DADD R16, -R12, R16 ;  /* 0x000000000c107229 */ /* 0x000fe20000000110 */
[----:B------:R-:W-:Y:S01]  /*0b20*/  IMAD.MOV.U32 R12, RZ, RZ, 0x3b39803f ;  /* 0x3b39803fff0c7424 */ /* 0x000fe200078e00ff */
[----:B------:R-:W-:-:S06]  /*0b30*/  MOV R13, 0x3c7abc9e ;  /* 0x3c7abc9e000d7802 */ /* 0x000fcc0000000f00 */
[----:B------:R-:W-:-:S08]  /*0b40*/  DADD R8, R8, -R16 ;  /* 0x0000000008087229 */ /* 0x000fd00000000810 */
[----:B------:R-:W-:Y:S01]  /*0b50*/  DFMA R8, R12, UR4, R8 ;  /* 0x000000040c087c2b */ /* 0x000fe20008000008 */
[----:B------:R-:W-:Y:S01]  /*0b60*/  UMOV UR4, 0x3b39803f ;  /* 0x3b39803f00047882 */ /* 0x000fe20000000000 */
[----:B------:R-:W-:Y:S01]  /*0b70*/  IMAD.SHL.U32 R12, R5, 0x2, RZ ;  /* 0x00000002050c7824 */ /* 0x000fe200078e00ff */
[----:B------:R-:W-:-:S04]  /*0b80*/  UMOV UR5, 0x3c7abc9e ;  /* 0x3c7abc9e00057882 */ /* 0x000fc80000000000 */
[----:B------:R-:W-:Y:S01]  /*0b90*/  ISETP.GT.U32.AND P0, PT, R12, -0x2000001, PT ;  /* 0xfdffffff0c00780c */ /* 0x000fe20003f04070 */
[----:B------:R-:W-:-:S03]  /*0ba0*/  DADD R12, R10, R8 ;  /* 0x000000000a0c7229 */ /* 0x000fc60000000008 */
[----:B------:R-:W-:-:S05]  /*0bb0*/  SEL R15, R15, R5, P0 ;  /* 0x000000050f0f7207 */ /* 0x000fca0000000000 */
[----:B------:R-:W-:Y:S02]  /*0bc0*/  DADD R10, R10, -R12 ;  /* 0x000000000a0a7229 */ /* 0x000fe4000000080c */
[----:B------:R-:W-:-:S06]  /*0bd0*/  DMUL R4, R12, R14 ;  /* 0x0000000e0c047228 */ /* 0x000fcc0000000000 */
[----:B------:R-:W-:Y:S02]  /*0be0*/  DADD R10, R8, R10 ;  /* 0x00000000080a7229 */ /* 0x000fe4000000000a */
[----:B------:R-:W-:-:S08]  /*0bf0*/  DFMA R12, R12, R14, -R4 ;  /* 0x0000000e0c0c722b */ /* 0x000fd00000000804 */
[----:B------:R-:W-:Y:S01]  /*0c00*/  DFMA R12, R10, R14, R12 ;  /* 0x0000000e0a0c722b */ /* 0x000fe2000000000c */
[----:B------:R-:W-:Y:S01]  /*0c10*/  MOV R10, 0x652b82fe ;  /* 0x652b82fe000a7802 */ /* 0x000fe20000000f00 */
[----:B------:R-:W-:-:S06]  /*0c20*/  IMAD.MOV.U32 R11, RZ, RZ, 0x3ff71547 ;  /* 0x3ff71547ff0b7424 */ /* 0x000fcc00078e00ff */
[----:B------:R-:W-:-:S08]  /*0c30*/  DADD R8, R4, R12 ;  /* 0x0000000004087229 */ /* 0x000fd0000000000c */
[----:B------:R-:W-:Y:S02]  /*0c40*/  DFMA R10, R8, R10, 6.75539944105574400000e+15 ;  /* 0x43380000080a742b */ /* 0x000fe4000000000a */
[----:B------:R-:W-:Y:S01]  /*0c50*/  FSETP.GEU.AND P0, PT, |R9|, 4.1917929649353027344, PT ;  /* 0x4086232b0900780b */ /* 0x000fe20003f0e200 */
[----:B------:R-:W-:-:S05]  /*0c60*/  DADD R4, R4, -R8 ;  /* 0x0000000004047229 */ /* 0x000fca0000000808 */
[----:B------:R-:W-:-:S03]  /*0c70*/  DADD R14, R10, -6.75539944105574400000e+15 ;  /* 0xc33800000a0e7429 */ /* 0x000fc60000000000 */
[----:B------:R-:W-:-:S05]  /*0c80*/  DADD R12, R12, R4 ;  /* 0x000000000c0c7229 */ /* 0x000fca0000000004 */
[----:B------:R-:W-:-:S08]  /*0c90*/  DFMA R6, R14, -R6, R8 ;  /* 0x800000060e06722b */ /* 0x000fd00000000008 */
[----:B------:R-:W-:Y:S01]  /*0ca0*/  DFMA R6, R14, -UR4, R6 ;  /* 0x800000040e067c2b */ /* 0x000fe20008000006 */
[----:B------:R-:W-:Y:S01]  /*0cb0*/  UMOV UR4, 0x69ce2bdf ;  /* 0x69ce2bdf00047882 */ /* 0x000fe20000000000 */
[----:B------:R-:W-:Y:S01]  /*0cc0*/  IMAD.MOV.U32 R14, RZ, RZ, -0x35dec16 ;  /* 0xfca213eaff0e7424 */ /* 0x000fe200078e00ff */
[----:B------:R-:W-:Y:S01]  /*0cd0*/  MOV R15, 0x3e928af3 ;  /* 0x3e928af3000f7802 */ /* 0x000fe20000000f00 */
[----:B------:R-:W-:-:S05]  /*0ce0*/  UMOV UR5, 0x3e5ade15 ;  /* 0x3e5ade1500057882 */ /* 0x000fca0000000000 */
[----:B------:R-:W-:Y:S01]  /*0cf0*/  DFMA R14, R6, UR4, R14 ;  /* 0x00000004060e7c2b */ /* 0x000fe2000800000e */
[----:B------:R-:W-:Y:S01]  /*0d00*/  UMOV UR4, 0x62401315 ;  /* 0x6240131500047882 */ /* 0x000fe20000000000 */
[----:B------:R-:W-:-:S06]  /*0d10*/  UMOV UR5, 0x3ec71dee ;  /* 0x3ec71dee00057882 */ /* 0x000fcc0000000000 */
[----:B------:R-:W-:Y:S01]  /*0d20*/  DFMA R14, R6, R14, UR4 ;  /* 0x00000004060e7e2b */ /* 0x000fe2000800000e */
        /* <DEDUP_REMOVED lines=20> */
[----:B------:R-:W-:-:S08]  /*0e70*/  DFMA R14, R6, R14, UR4 ;  /* 0x00000004060e7e2b */ /* 0x000fd0000800000e */
[----:B------:R-:W-:-:S08]  /*0e80*/  DFMA R14, R6, R14, 1 ;  /* 0x3ff00000060e742b */ /* 0x000fd0000000000e */
[----:B------:R-:W-:-:S10]  /*0e90*/  DFMA R6, R6, R14, 1 ;  /* 0x3ff000000606742b */ /* 0x000fd4000000000e */
[----:B------:R-:W-:Y:S02]  /*0ea0*/  IMAD R5, R10, 0x100000, R7 ;  /* 0x001000000a057824 */ /* 0x000fe400078e0207 */
[----:B------:R-:W-:Y:S01]  /*0eb0*/  IMAD.MOV.U32 R4, RZ, RZ, R6 ;  /* 0x000000ffff047224 */ /* 0x000fe200078e0006 */
[----:B------:R-:W-:Y:S06]  /*0ec0*/  @!P0 BRA `(.L_x_8) ;  /* 0x0000000000308947 */ /* 0x000fec0003800000 */
[----:B------:R-:W-:Y:S01]  /*0ed0*/  FSETP.GEU.AND P1, PT, |R9|, 4.2275390625, PT ;  /* 0x408748000900780b */ /* 0x000fe20003f2e200 */
[C---:B------:R-:W-:Y:S02]  /*0ee0*/  DADD R14, R8.reuse, +INF ;  /* 0x7ff00000080e7429 */ /* 0x040fe40000000000 */
[----:B------:R-:W-:-:S08]  /*0ef0*/  DSETP.GEU.AND P0, PT, R8, RZ, PT ;  /* 0x000000ff0800722a */ /* 0x000fd00003f0e000 */
[----:B------:R-:W-:Y:S02]  /*0f00*/  FSEL R5, R15, RZ, P0 ;  /* 0x000000ff0f057208 */ /* 0x000fe40000000000 */
[----:B------:R-:W-:-:S04]  /*0f10*/  @!P1 LEA.HI R4, R10, R10, RZ, 0x1 ;  /* 0x0000000a0a049211 */ /* 0x000fc800078f08ff */
[----:B------:R-:W-:Y:S02]  /*0f20*/  @!P1 SHF.R.S32.HI R9, RZ, 0x1, R4 ;  /* 0x00000001ff099819 */ /* 0x000fe40000011404 */
[----:B------:R-:W-:Y:S02]  /*0f30*/  FSEL R4, R14, RZ, P0 ;  /* 0x000000ff0e047208 */ /* 0x000fe40000000000 */
[----:B------:R-:W-:Y:S01]  /*0f40*/  @!P1 IADD3 R8, PT, PT, R10, -R9, RZ ;  /* 0x800000090a089210 */ /* 0x000fe20007ffe0ff */
[----:B------:R-:W-:-:S03]  /*0f50*/  @!P1 IMAD R7, R9, 0x100000, R7 ;  /* 0x0010000009079824 */ /* 0x000fc600078e0207 */
[----:B------:R-:W-:Y:S01]  /*0f60*/  @!P1 LEA R9, R8, 0x3ff00000, 0x14 ;  /* 0x3ff0000008099811 */ /* 0x000fe200078ea0ff */
[----:B------:R-:W-:-:S06]  /*0f70*/  @!P1 IMAD.MOV.U32 R8, RZ, RZ, RZ ;  /* 0x000000ffff089224 */ /* 0x000fcc00078e00ff */
[----:B------:R-:W-:-:S11]  /*0f80*/  @!P1 DMUL R4, R6, R8 ;  /* 0x0000000806049228 */ /* 0x000fd60000000000 */
.L_x_8:
[----:B------:R-:W-:Y:S02]  /*0f90*/  DFMA R12, R12, R4, R4 ;  /* 0x000000040c0c722b */ /* 0x000fe40000000004 */
[----:B------:R-:W-:-:S08]  /*0fa0*/  DSETP.NEU.AND P0, PT, |R4|, +INF , PT ;  /* 0x7ff000000400742a */ /* 0x000fd00003f0d200 */
[----:B------:R-:W-:Y:S02]  /*0fb0*/  FSEL R10, R4, R12, !P0 ;  /* 0x0000000c040a7208 */ /* 0x000fe40004000000 */
[----:B------:R-:W-:Y:S01]  /*0fc0*/  FSEL R19, R5, R13, !P0 ;  /* 0x0000000d05137208 */ /* 0x000fe20004000000 */
[----:B------:R-:W-:Y:S01]  /*0fd0*/  IMAD.MOV.U32 R5, RZ, RZ, 0x0 ;  /* 0x00000000ff057424 */ /* 0x000fe200078e00ff */
[----:B------:R-:W-:-:S04]  /*0fe0*/  MOV R4, R0 ;  /* 0x0000000000047202 */ /* 0x000fc80000000f00 */
[----:B------:R-:W-:Y:S05]  /*0ff0*/  RET.REL.NODEC R4 `(_Z18calculation_kernelPfi) ;  /* 0xfffffff004007950 */ /* 0x000fea0003c3ffff */
.L_x_9:
[----:B------:R-:W-:-:S00]  /*1000*/  BRA `(.L_x_9) ;  /* 0xfffffffc00fc7947 */ /* 0x000fc0000383ffff */
[----:B------:R-:W-:-:S00]  /*1010*/  NOP ;  /* 0x0000000000007918 */ /* 0x000fc00000000000 */
        /* <DEDUP_REMOVED lines=14> */
.L_x_11:


//--------------------- .nv.shared.reserved.0     --------------------------
	.section	.nv.shared.reserved.0,"aw",@nobits
	.weak		__nv_reservedSMEM_offset_0_alias
	.size		__nv_reservedSMEM_offset_0_alias, 0, 64
	.other		__nv_reservedSMEM_offset_0_alias,@"STO_CUDA_RESERVED_SHARED STV_DEFAULT"
__nv_reservedSMEM_offset_0_alias:
	.zero		0
	.zero		64


//--------------------- .nv.constant0._Z18calculation_kernelPfi --------------------------
	.section	.nv.constant0._Z18calculation_kernelPfi,"a",@progbits
	.sectionflags	@""
	.align	4
.nv.constant0._Z18calculation_kernelPfi:
	.zero		908


//--------------------- SYMBOLS --------------------------

	.type		.nv.reservedSmem.offset0,@object
	.size		.nv.reservedSmem.offset0,0x4
